//
// Generated by NVIDIA NVVM Compiler
//
// Compiler Build ID: CL-36424714
// Cuda compilation tools, release 13.0, V13.0.88
// Based on NVVM 20.0.0
//

.version 9.0
.target sm_100
.address_size 64

	// .globl	_Z8fillDataPjmj

.visible .entry _Z8fillDataPjmj(
	.param .u64 .ptr .align 1 _Z8fillDataPjmj_param_0,
	.param .u64 _Z8fillDataPjmj_param_1,
	.param .u32 _Z8fillDataPjmj_param_2
)
{
	.reg .pred 	%p<2>;
	.reg .b32 	%r<8>;
	.reg .b64 	%rd<7>;

	ld.param.u64 	%rd2, [_Z8fillDataPjmj_param_0];
	ld.param.u64 	%rd3, [_Z8fillDataPjmj_param_1];
	ld.param.u32 	%r1, [_Z8fillDataPjmj_param_2];
	mov.u32 	%r2, %ctaid.x;
	mov.u32 	%r3, %ntid.x;
	mov.u32 	%r4, %tid.x;
	mad.lo.s32 	%r5, %r2, %r3, %r4;
	cvt.u64.u32 	%rd1, %r5;
	setp.le.u64 	%p1, %rd3, %rd1;
	@%p1 bra 	$L__BB0_2;
	cvt.u32.u64 	%r6, %rd1;
	cvta.to.global.u64 	%rd4, %rd2;
	add.s32 	%r7, %r1, %r6;
	shl.b64 	%rd5, %rd1, 2;
	add.s64 	%rd6, %rd4, %rd5;
	st.global.u32 	[%rd6], %r7;
$L__BB0_2:
	ret;

}
	// .globl	_Z10verifyDataPjmjPi
.visible .entry _Z10verifyDataPjmjPi(
	.param .u64 .ptr .align 1 _Z10verifyDataPjmjPi_param_0,
	.param .u64 _Z10verifyDataPjmjPi_param_1,
	.param .u32 _Z10verifyDataPjmjPi_param_2,
	.param .u64 .ptr .align 1 _Z10verifyDataPjmjPi_param_3
)
{
	.reg .pred 	%p<3>;
	.reg .b32 	%r<7>;
	.reg .b64 	%rd<12>;

	ld.param.u64 	%rd2, [_Z10verifyDataPjmjPi_param_0];
	ld.param.u64 	%rd4, [_Z10verifyDataPjmjPi_param_1];
	ld.param.u32 	%r1, [_Z10verifyDataPjmjPi_param_2];
	ld.param.u64 	%rd3, [_Z10verifyDataPjmjPi_param_3];
	mov.u32 	%r2, %ctaid.x;
	mov.u32 	%r3, %ntid.x;
	mov.u32 	%r4, %tid.x;
	mad.lo.s32 	%r5, %r2, %r3, %r4;
	cvt.u64.u32 	%rd1, %r5;
	setp.le.u64 	%p1, %rd4, %rd1;
	@%p1 bra 	$L__BB1_3;
	cvta.to.global.u64 	%rd5, %rd2;
	shl.b64 	%rd6, %rd1, 2;
	add.s64 	%rd7, %rd5, %rd6;
	ld.global.u32 	%rd8, [%rd7];
	cvt.u64.u32 	%rd9, %r1;
	add.s64 	%rd10, %rd9, %rd1;
	setp.eq.s64 	%p2, %rd10, %rd8;
	@%p2 bra 	$L__BB1_3;
	cvta.to.global.u64 	%rd11, %rd3;
	atom.global.add.u32 	%r6, [%rd11], 1;
$L__BB1_3:
	ret;

}
	// .globl	_Z12xorTransformPjmj
.visible .entry _Z12xorTransformPjmj(
	.param .u64 .ptr .align 1 _Z12xorTransformPjmj_param_0,
	.param .u64 _Z12xorTransformPjmj_param_1,
	.param .u32 _Z12xorTransformPjmj_param_2
)
{
	.reg .pred 	%p<2>;
	.reg .b32 	%r<8>;
	.reg .b64 	%rd<7>;

	ld.param.u64 	%rd2, [_Z12xorTransformPjmj_param_0];
	ld.param.u64 	%rd3, [_Z12xorTransformPjmj_param_1];
	ld.param.u32 	%r1, [_Z12xorTransformPjmj_param_2];
	mov.u32 	%r2, %ctaid.x;
	mov.u32 	%r3, %ntid.x;
	mov.u32 	%r4, %tid.x;
	mad.lo.s32 	%r5, %r2, %r3, %r4;
	cvt.u64.u32 	%rd1, %r5;
	setp.le.u64 	%p1, %rd3, %rd1;
	@%p1 bra 	$L__BB2_2;
	cvta.to.global.u64 	%rd4, %rd2;
	shl.b64 	%rd5, %rd1, 2;
	add.s64 	%rd6, %rd4, %rd5;
	ld.global.u32 	%r6, [%rd6];
	xor.b32  	%r7, %r6, %r1;
	st.global.u32 	[%rd6], %r7;
$L__BB2_2:
	ret;

}


// ===== COMPILED SASS (sm_100) =====

	.target	sm_100

	.elftype	@"ET_EXEC"


//--------------------- .note.nv.tkinfo           --------------------------
	.section	.note.nv.tkinfo,"",@"SHT_NOTE"
	.sectionflags	@"SHF_NOTE_NV_TKINFO"
	.tkinfo
        /*0018*/ 	.word	0x00000002
        /*0030*/ 	.string	""
        /*0030*/ 	.string	"ptxas"
        /*0030*/ 	.string	"Cuda compilation tools, release 13.0, V13.0.88"
        /*0030*/ 	.string	"Build cuda_13.0.r13.0/compiler.36424714_0"
        /*0030*/ 	.string	"-arch sm_100 -m 64 "



//--------------------- .note.nv.cuinfo           --------------------------
	.section	.note.nv.cuinfo,"",@"SHT_NOTE"
	.sectionflags	@"SHF_NOTE_NV_CUINFO"
        /*0018*/ 	.short	0x0002
        /*001a*/ 	.short	0x0064
        /*001c*/ 	.short	0x0082
	.zero		2


//--------------------- .nv.info                  --------------------------
	.section	.nv.info,"",@"SHT_CUDA_INFO"
	.align	4


	//----- nvinfo : EIATTR_REGCOUNT
	.align		4
        /*0000*/ 	.byte	0x04, 0x2f
        /*0002*/ 	.short	(.L_1 - .L_0)
	.align		4
.L_0:
        /*0004*/ 	.word	index@(_Z8fillDataPjmj)
        /*0008*/ 	.word	0x00000008


	//----- nvinfo : EIATTR_FRAME_SIZE
	.align		4
.L_1:
        /*000c*/ 	.byte	0x04, 0x11
        /*000e*/ 	.short	(.L_3 - .L_2)
	.align		4
.L_2:
        /*0010*/ 	.word	index@(_Z8fillDataPjmj)
        /*0014*/ 	.word	0x00000000


	//----- nvinfo : EIATTR_REGCOUNT
	.align		4
.L_3:
        /*0018*/ 	.byte	0x04, 0x2f
        /*001a*/ 	.short	(.L_5 - .L_4)
	.align		4
.L_4:
        /*001c*/ 	.word	index@(_Z10verifyDataPjmjPi)
        /*0020*/ 	.word	0x00000008


	//----- nvinfo : EIATTR_FRAME_SIZE
	.align		4
.L_5:
        /*0024*/ 	.byte	0x04, 0x11
        /*0026*/ 	.short	(.L_7 - .L_6)
	.align		4
.L_6:
        /*0028*/ 	.word	index@(_Z10verifyDataPjmjPi)
        /*002c*/ 	.word	0x00000000


	//----- nvinfo : EIATTR_REGCOUNT
	.align		4
.L_7:
        /*0030*/ 	.byte	0x04, 0x2f
        /*0032*/ 	.short	(.L_9 - .L_8)
	.align		4
.L_8:
        /*0034*/ 	.word	index@(_Z12xorTransformPjmj)
        /*0038*/ 	.word	0x00000008


	//----- nvinfo : EIATTR_FRAME_SIZE
	.align		4
.L_9:
        /*003c*/ 	.byte	0x04, 0x11
        /*003e*/ 	.short	(.L_11 - .L_10)
	.align		4
.L_10:
        /*0040*/ 	.word	index@(_Z12xorTransformPjmj)
        /*0044*/ 	.word	0x00000000


	//----- nvinfo : EIATTR_MIN_STACK_SIZE
	.align		4
.L_11:
        /*0048*/ 	.byte	0x04, 0x12
        /*004a*/ 	.short	(.L_13 - .L_12)
	.align		4
.L_12:
        /*004c*/ 	.word	index@(_Z12xorTransformPjmj)
        /*0050*/ 	.word	0x00000000


	//----- nvinfo : EIATTR_MIN_STACK_SIZE
	.align		4
.L_13:
        /*0054*/ 	.byte	0x04, 0x12
        /*0056*/ 	.short	(.L_15 - .L_14)
	.align		4
.L_14:
        /*0058*/ 	.word	index@(_Z10verifyDataPjmjPi)
        /*005c*/ 	.word	0x00000000


	//----- nvinfo : EIATTR_MIN_STACK_SIZE
	.align		4
.L_15:
        /*0060*/ 	.byte	0x04, 0x12
        /*0062*/ 	.short	(.L_17 - .L_16)
	.align		4
.L_16:
        /*0064*/ 	.word	index@(_Z8fillDataPjmj)
        /*0068*/ 	.word	0x00000000
.L_17:


//--------------------- .nv.compat                --------------------------
	.section	.nv.compat,"",@"SHT_CUDA_COMPAT_INFO"
	.align	4
        /*0000*/ 	.byte	0x02, 0x09, 0x00, 0x00, 0x02, 0x02, 0x01, 0x00, 0x02, 0x05, 0x05, 0x00, 0x03, 0x07, 0x01, 0x01
        /*0010*/ 	.byte	0x02, 0x03, 0x00, 0x00, 0x02, 0x06, 0x01, 0x00, 0x04, 0x0b, 0x08, 0x00, 0x09, 0x00, 0x00, 0x00
        /*0020*/ 	.byte	0x00, 0x00, 0x00, 0x00


//--------------------- .nv.info._Z12xorTransformPjmj --------------------------
	.section	.nv.info._Z12xorTransformPjmj,"",@"SHT_CUDA_INFO"
	.sectionflags	@""
	.align	4


	//----- nvinfo : EIATTR_CUDA_API_VERSION
	.align		4
        /*0000*/ 	.byte	0x04, 0x37
        /*0002*/ 	.short	(.L_19 - .L_18)
.L_18:
        /*0004*/ 	.word	0x00000082


	//----- nvinfo : EIATTR_KPARAM_INFO
	.align		4
.L_19:
        /*0008*/ 	.byte	0x04, 0x17
        /*000a*/ 	.short	(.L_21 - .L_20)
.L_20:
        /*000c*/ 	.word	0x00000000
        /*0010*/ 	.short	0x0002
        /*0012*/ 	.short	0x0010
        /*0014*/ 	.byte	0x00, 0xf0, 0x11, 0x00


	//----- nvinfo : EIATTR_KPARAM_INFO
	.align		4
.L_21:
        /*0018*/ 	.byte	0x04, 0x17
        /*001a*/ 	.short	(.L_23 - .L_22)
.L_22:
        /*001c*/ 	.word	0x00000000
        /*0020*/ 	.short	0x0001
        /*0022*/ 	.short	0x0008
        /*0024*/ 	.byte	0x00, 0xf0, 0x21, 0x00


	//----- nvinfo : EIATTR_KPARAM_INFO
	.align		4
.L_23:
        /*0028*/ 	.byte	0x04, 0x17
        /*002a*/ 	.short	(.L_25 - .L_24)
.L_24:
        /*002c*/ 	.word	0x00000000
        /*0030*/ 	.short	0x0000
        /*0032*/ 	.short	0x0000
        /*0034*/ 	.byte	0x00, 0xf5, 0x21, 0x00


	//----- nvinfo : EIATTR_SPARSE_MMA_MASK
	.align		4
.L_25:
        /*0038*/ 	.byte	0x03, 0x50
        /*003a*/ 	.short	0x0000


	//----- nvinfo : EIATTR_MAXREG_COUNT
	.align		4
        /*003c*/ 	.byte	0x03, 0x1b
        /*003e*/ 	.short	0x00ff


	//----- nvinfo : EIATTR_MERCURY_ISA_VERSION
	.align		4
        /*0040*/ 	.byte	0x03, 0x5f
        /*0042*/ 	.short	0x0101


	//----- nvinfo : EIATTR_VRC_CTA_INIT_COUNT
	.align		4
        /*0044*/ 	.byte	0x02, 0x4a
	.zero		1
	.zero		1


	//----- nvinfo : EIATTR_EXIT_INSTR_OFFSETS
	.align		4
        /*0048*/ 	.byte	0x04, 0x1c
        /*004a*/ 	.short	(.L_27 - .L_26)


	//   ....[0]....
.L_26:
        /*004c*/ 	.word	0x00000080


	//   ....[1]....
        /*0050*/ 	.word	0x00000110


	//----- nvinfo : EIATTR_CBANK_PARAM_SIZE
	.align		4
.L_27:
        /*0054*/ 	.byte	0x03, 0x19
        /*0056*/ 	.short	0x0014


	//----- nvinfo : EIATTR_PARAM_CBANK
	.align		4
        /*0058*/ 	.byte	0x04, 0x0a
        /*005a*/ 	.short	(.L_29 - .L_28)
	.align		4
.L_28:
        /*005c*/ 	.word	index@(.nv.constant0._Z12xorTransformPjmj)
        /*0060*/ 	.short	0x0380
        /*0062*/ 	.short	0x0014


	//----- nvinfo : EIATTR_SW_WAR
	.align		4
.L_29:
        /*0064*/ 	.byte	0x04, 0x36
        /*0066*/ 	.short	(.L_31 - .L_30)
.L_30:
        /*0068*/ 	.word	0x00000008
.L_31:


//--------------------- .nv.info._Z10verifyDataPjmjPi --------------------------
	.section	.nv.info._Z10verifyDataPjmjPi,"",@"SHT_CUDA_INFO"
	.sectionflags	@""
	.align	4


	//----- nvinfo : EIATTR_CUDA_API_VERSION
	.align		4
        /*0000*/ 	.byte	0x04, 0x37
        /*0002*/ 	.short	(.L_33 - .L_32)
.L_32:
        /*0004*/ 	.word	0x00000082


	//----- nvinfo : EIATTR_KPARAM_INFO
	.align		4
.L_33:
        /*0008*/ 	.byte	0x04, 0x17
        /*000a*/ 	.short	(.L_35 - .L_34)
.L_34:
        /*000c*/ 	.word	0x00000000
        /*0010*/ 	.short	0x0003
        /*0012*/ 	.short	0x0018
        /*0014*/ 	.byte	0x00, 0xf5, 0x21, 0x00


	//----- nvinfo : EIATTR_KPARAM_INFO
	.align		4
.L_35:
        /*0018*/ 	.byte	0x04, 0x17
        /*001a*/ 	.short	(.L_37 - .L_36)
.L_36:
        /*001c*/ 	.word	0x00000000
        /*0020*/ 	.short	0x0002
        /*0022*/ 	.short	0x0010
        /*0024*/ 	.byte	0x00, 0xf0, 0x11, 0x00


	//----- nvinfo : EIATTR_KPARAM_INFO
	.align		4
.L_37:
        /*0028*/ 	.byte	0x04, 0x17
        /*002a*/ 	.short	(.L_39 - .L_38)
.L_38:
        /*002c*/ 	.word	0x00000000
        /*0030*/ 	.short	0x0001
        /*0032*/ 	.short	0x0008
        /*0034*/ 	.byte	0x00, 0xf0, 0x21, 0x00


	//----- nvinfo : EIATTR_KPARAM_INFO
	.align		4
.L_39:
        /*0038*/ 	.byte	0x04, 0x17
        /*003a*/ 	.short	(.L_41 - .L_40)
.L_40:
        /*003c*/ 	.word	0x00000000
        /*0040*/ 	.short	0x0000
        /*0042*/ 	.short	0x0000
        /*0044*/ 	.byte	0x00, 0xf5, 0x21, 0x00


	//----- nvinfo : EIATTR_SPARSE_MMA_MASK
	.align		4
.L_41:
        /*0048*/ 	.byte	0x03, 0x50
        /*004a*/ 	.short	0x0000


	//----- nvinfo : EIATTR_MAXREG_COUNT
	.align		4
        /*004c*/ 	.byte	0x03, 0x1b
        /*004e*/ 	.short	0x00ff


	//----- nvinfo : EIATTR_MERCURY_ISA_VERSION
	.align		4
        /*0050*/ 	.byte	0x03, 0x5f
        /*0052*/ 	.short	0x0101


	//----- nvinfo : EIATTR_INT_WARP_WIDE_INSTR_OFFSETS
	.align		4
        /*0054*/ 	.byte	0x04, 0x31
        /*0056*/ 	.short	(.L_43 - .L_42)


	//   ....[0]....
.L_42:
        /*0058*/ 	.word	0x00000160


	//----- nvinfo : EIATTR_VRC_CTA_INIT_COUNT
	.align		4
.L_43:
        /*005c*/ 	.byte	0x02, 0x4a
	.zero		1
	.zero		1


	//----- nvinfo : EIATTR_EXIT_INSTR_OFFSETS
	.align		4
        /*0060*/ 	.byte	0x04, 0x1c
        /*0062*/ 	.short	(.L_45 - .L_44)


	//   ....[0]....
.L_44:
        /*0064*/ 	.word	0x00000080


	//   ....[1]....
        /*0068*/ 	.word	0x00000130


	//   ....[2]....
        /*006c*/ 	.word	0x000001b0


	//----- nvinfo : EIATTR_CBANK_PARAM_SIZE
	.align		4
.L_45:
        /*0070*/ 	.byte	0x03, 0x19
        /*0072*/ 	.short	0x0020


	//----- nvinfo : EIATTR_PARAM_CBANK
	.align		4
        /*0074*/ 	.byte	0x04, 0x0a
        /*0076*/ 	.short	(.L_47 - .L_46)
	.align		4
.L_46:
        /*0078*/ 	.word	index@(.nv.constant0._Z10verifyDataPjmjPi)
        /*007c*/ 	.short	0x0380
        /*007e*/ 	.short	0x0020


	//----- nvinfo : EIATTR_SW_WAR
	.align		4
.L_47:
        /*0080*/ 	.byte	0x04, 0x36
        /*0082*/ 	.short	(.L_49 - .L_48)
.L_48:
        /*0084*/ 	.word	0x00000008
.L_49:


//--------------------- .nv.info._Z8fillDataPjmj  --------------------------
	.section	.nv.info._Z8fillDataPjmj,"",@"SHT_CUDA_INFO"
	.sectionflags	@""
	.align	4


	//----- nvinfo : EIATTR_CUDA_API_VERSION
	.align		4
        /*0000*/ 	.byte	0x04, 0x37
        /*0002*/ 	.short	(.L_51 - .L_50)
.L_50:
        /*0004*/ 	.word	0x00000082


	//----- nvinfo : EIATTR_KPARAM_INFO
	.align		4
.L_51:
        /*0008*/ 	.byte	0x04, 0x17
        /*000a*/ 	.short	(.L_53 - .L_52)
.L_52:
        /*000c*/ 	.word	0x00000000
        /*0010*/ 	.short	0x0002
        /*0012*/ 	.short	0x0010
        /*0014*/ 	.byte	0x00, 0xf0, 0x11, 0x00


	//----- nvinfo : EIATTR_KPARAM_INFO
	.align		4
.L_53:
        /*0018*/ 	.byte	0x04, 0x17
        /*001a*/ 	.short	(.L_55 - .L_54)
.L_54:
        /*001c*/ 	.word	0x00000000
        /*0020*/ 	.short	0x0001
        /*0022*/ 	.short	0x0008
        /*0024*/ 	.byte	0x00, 0xf0, 0x21, 0x00


	//----- nvinfo : EIATTR_KPARAM_INFO
	.align		4
.L_55:
        /*0028*/ 	.byte	0x04, 0x17
        /*002a*/ 	.short	(.L_57 - .L_56)
.L_56:
        /*002c*/ 	.word	0x00000000
        /*0030*/ 	.short	0x0000
        /*0032*/ 	.short	0x0000
        /*0034*/ 	.byte	0x00, 0xf5, 0x21, 0x00


	//----- nvinfo : EIATTR_SPARSE_MMA_MASK
	.align		4
.L_57:
        /*0038*/ 	.byte	0x03, 0x50
        /*003a*/ 	.short	0x0000


	//----- nvinfo : EIATTR_MAXREG_COUNT
	.align		4
        /*003c*/ 	.byte	0x03, 0x1b
        /*003e*/ 	.short	0x00ff


	//----- nvinfo : EIATTR_MERCURY_ISA_VERSION
	.align		4
        /*0040*/ 	.byte	0x03, 0x5f
        /*0042*/ 	.short	0x0101


	//----- nvinfo : EIATTR_VRC_CTA_INIT_COUNT
	.align		4
        /*0044*/ 	.byte	0x02, 0x4a
	.zero		1
	.zero		1


	//----- nvinfo : EIATTR_EXIT_INSTR_OFFSETS
	.align		4
        /*0048*/ 	.byte	0x04, 0x1c
        /*004a*/ 	.short	(.L_59 - .L_58)


	//   ....[0]....
.L_58:
        /*004c*/ 	.word	0x00000080


	//   ....[1]....
        /*0050*/ 	.word	0x00000100


	//----- nvinfo : EIATTR_CBANK_PARAM_SIZE
	.align		4
.L_59:
        /*0054*/ 	.byte	0x03, 0x19
        /*0056*/ 	.short	0x0014


	//----- nvinfo : EIATTR_PARAM_CBANK
	.align		4
        /*0058*/ 	.byte	0x04, 0x0a
        /*005a*/ 	.short	(.L_61 - .L_60)
	.align		4
.L_60:
        /*005c*/ 	.word	index@(.nv.constant0._Z8fillDataPjmj)
        /*0060*/ 	.short	0x0380
        /*0062*/ 	.short	0x0014


	//----- nvinfo : EIATTR_SW_WAR
	.align		4
.L_61:
        /*0064*/ 	.byte	0x04, 0x36
        /*0066*/ 	.short	(.L_63 - .L_62)
.L_62:
        /*0068*/ 	.word	0x00000008
.L_63:


//--------------------- .nv.callgraph             --------------------------
	.section	.nv.callgraph,"",@"SHT_CUDA_CALLGRAPH"
	.align	4
	.sectionentsize	8
	.align		4
        /*0000*/ 	.word	0x00000000
	.align		4
        /*0004*/ 	.word	0xffffffff
	.align		4
        /*0008*/ 	.word	0x00000000
	.align		4
        /*000c*/ 	.word	0xfffffffe
	.align		4
        /*0010*/ 	.word	0x00000000
	.align		4
        /*0014*/ 	.word	0xfffffffd
	.align		4
        /*0018*/ 	.word	0x00000000
	.align		4
        /*001c*/ 	.word	0xfffffffc


//--------------------- .text._Z12xorTransformPjmj --------------------------
	.section	.text._Z12xorTransformPjmj,"ax",@progbits
	.align	128
        .global         _Z12xorTransformPjmj
        .type           _Z12xorTransformPjmj,@function
        .size           _Z12xorTransformPjmj,(.L_x_3 - _Z12xorTransformPjmj)
        .other          _Z12xorTransformPjmj,@"STO_CUDA_ENTRY STV_DEFAULT"
_Z12xorTransformPjmj:
.text._Z12xorTransformPjmj:
[----:B------:R-:W-:Y:S01]  /*0000*/  LDC R1, c[0x0][0x37c] ;  /* 0x0000df00ff017b82 */ /* 0x000fe20000000800 */
[----:B------:R-:W0:Y:S07]  /*0010*/  S2R R3, SR_TID.X ;  /* 0x0000000000037919 */ /* 0x000e2e0000002100 */
[----:B------:R-:W0:Y:S01]  /*0020*/  S2UR UR4, SR_CTAID.X ;  /* 0x00000000000479c3 */ /* 0x000e220000002500 */
[----:B------:R-:W1:Y:S07]  /*0030*/  LDCU.64 UR6, c[0x0][0x388] ;  /* 0x00007100ff0677ac */ /* 0x000e6e0008000a00 */
[----:B------:R-:W0:Y:S02]  /*0040*/  LDC R0, c[0x0][0x360] ;  /* 0x0000d800ff007b82 */ /* 0x000e240000000800 */
[----:B0-----:R-:W-:-:S05]  /*0050*/  IMAD R0, R0, UR4, R3 ;  /* 0x0000000400007c24 */ /* 0x001fca000f8e0203 */
[----:B-1----:R-:W-:-:S04]  /*0060*/  ISETP.GE.U32.AND P0, PT, R0, UR6, PT ;  /* 0x0000000600007c0c */ /* 0x002fc8000bf06070 */
[----:B------:R-:W-:-:S13]  /*0070*/  ISETP.GE.U32.AND.EX P0, PT, RZ, UR7, PT, P0 ;  /* 0x00000007ff007c0c */ /* 0x000fda000bf06100 */
[----:B------:R-:W-:Y:S05]  /*0080*/  @P0 EXIT ;  /* 0x000000000000094d */ /* 0x000fea0003800000 */
[----:B------:R-:W0:Y:S01]  /*0090*/  LDCU.64 UR6, c[0x0][0x380] ;  /* 0x00007000ff0677ac */ /* 0x000e220008000a00 */
[----:B------:R-:W1:Y:S01]  /*00a0*/  LDCU.64 UR4, c[0x0][0x358] ;  /* 0x00006b00ff0477ac */ /* 0x000e620008000a00 */
[C---:B0-----:R-:W-:Y:S01]  /*00b0*/  LEA R2, P0, R0.reuse, UR6, 0x2 ;  /* 0x0000000600027c11 */ /* 0x041fe2000f8010ff */
[----:B------:R-:W0:Y:S03]  /*00c0*/  LDCU UR6, c[0x0][0x390] ;  /* 0x00007200ff0677ac */ /* 0x000e260008000800 */
[----:B------:R-:W-:-:S05]  /*00d0*/  LEA.HI.X R3, R0, UR7, RZ, 0x2, P0 ;  /* 0x0000000700037c11 */ /* 0x000fca00080f14ff */
[----:B-1----:R-:W0:Y:S02]  /*00e0*/  LDG.E R0, desc[UR4][R2.64] ;  /* 0x0000000402007981 */ /* 0x002e24000c1e1900 */
[----:B0-----:R-:W-:-:S05]  /*00f0*/  LOP3.LUT R5, R0, UR6, RZ, 0x3c, !PT ;  /* 0x0000000600057c12 */ /* 0x001fca000f8e3cff */
[----:B------:R-:W-:Y:S01]  /*0100*/  STG.E desc[UR4][R2.64], R5 ;  /* 0x0000000502007986 */ /* 0x000fe2000c101904 */
[----:B------:R-:W-:Y:S05]  /*0110*/  EXIT ;  /* 0x000000000000794d */ /* 0x000fea0003800000 */
.L_x_0:
[----:B------:R-:W-:-:S00]  /*0120*/  BRA `(.L_x_0) ;  /* 0xfffffffc00fc7947 */ /* 0x000fc0000383ffff */
[----:B------:R-:W-:-:S00]  /*0130*/  NOP ;  /* 0x0000000000007918 */ /* 0x000fc00000000000 */
        /* <DEDUP_REMOVED lines=12> */
.L_x_3:


//--------------------- .text._Z10verifyDataPjmjPi --------------------------
	.section	.text._Z10verifyDataPjmjPi,"ax",@progbits
	.align	128
        .global         _Z10verifyDataPjmjPi
        .type           _Z10verifyDataPjmjPi,@function
        .size           _Z10verifyDataPjmjPi,(.L_x_4 - _Z10verifyDataPjmjPi)
        .other          _Z10verifyDataPjmjPi,@"STO_CUDA_ENTRY STV_DEFAULT"
_Z10verifyDataPjmjPi:
.text._Z10verifyDataPjmjPi:
        /* <DEDUP_REMOVED lines=14> */
[----:B-1----:R-:W2:Y:S01]  /*00e0*/  LDG.E R2, desc[UR4][R2.64] ;  /* 0x0000000402027981 */ /* 0x002ea2000c1e1900 */
[----:B0-----:R-:W-:-:S05]  /*00f0*/  IADD3 R5, P0, PT, R0, UR6, RZ ;  /* 0x0000000600057c10 */ /* 0x001fca000ff1e0ff */
[----:B------:R-:W-:Y:S01]  /*0100*/  IMAD.X R0, RZ, RZ, RZ, P0 ;  /* 0x000000ffff007224 */ /* 0x000fe200000e06ff */
[----:B--2---:R-:W-:-:S04]  /*0110*/  ISETP.NE.U32.AND P0, PT, R5, R2, PT ;  /* 0x000000020500720c */ /* 0x004fc80003f05070 */
[----:B------:R-:W-:-:S13]  /*0120*/  ISETP.NE.AND.EX P0, PT, R0, RZ, PT, P0 ;  /* 0x000000ff0000720c */ /* 0x000fda0003f05300 */
[----:B------:R-:W-:Y:S05]  /*0130*/  @!P0 EXIT ;  /* 0x000000000000894d */ /* 0x000fea0003800000 */
[----:B------:R-:W0:Y:S01]  /*0140*/  S2R R0, SR_LANEID ;  /* 0x0000000000007919 */ /* 0x000e220000000000 */
[----:B------:R-:W1:Y:S01]  /*0150*/  LDC.64 R2, c[0x0][0x398] ;  /* 0x0000e600ff027b82 */ /* 0x000e620000000a00 */
[----:B------:R-:W-:Y:S02]  /*0160*/  VOTEU.ANY UR6, UPT, PT ;  /* 0x0000000000067886 */ /* 0x000fe400038e0100 */
[----:B------:R-:W-:Y:S02]  /*0170*/  UFLO.U32 UR7, UR6 ;  /* 0x00000006000772bd */ /* 0x000fe400080e0000 */
[----:B------:R-:W1:Y:S04]  /*0180*/  POPC R5, UR6 ;  /* 0x0000000600057d09 */ /* 0x000e680008000000 */
[----:B0-----:R-:W-:-:S13]  /*0190*/  ISETP.EQ.U32.AND P0, PT, R0, UR7, PT ;  /* 0x0000000700007c0c */ /* 0x001fda000bf02070 */
[----:B-1----:R-:W-:Y:S01]  /*01a0*/  @P0 REDG.E.ADD.STRONG.GPU desc[UR4][R2.64], R5 ;  /* 0x000000050200098e */ /* 0x002fe2000c12e104 */
[----:B------:R-:W-:Y:S05]  /*01b0*/  EXIT ;  /* 0x000000000000794d */ /* 0x000fea0003800000 */
.L_x_1:
        /* <DEDUP_REMOVED lines=12> */
.L_x_4:


//--------------------- .text._Z8fillDataPjmj     --------------------------
	.section	.text._Z8fillDataPjmj,"ax",@progbits
	.align	128
        .global         _Z8fillDataPjmj
        .type           _Z8fillDataPjmj,@function
        .size           _Z8fillDataPjmj,(.L_x_5 - _Z8fillDataPjmj)
        .other          _Z8fillDataPjmj,@"STO_CUDA_ENTRY STV_DEFAULT"
_Z8fillDataPjmj:
.text._Z8fillDataPjmj:
        /* <DEDUP_REMOVED lines=10> */
[----:B------:R-:W1:Y:S01]  /*00a0*/  LDCU UR6, c[0x0][0x390] ;  /* 0x00007200ff0677ac */ /* 0x000e620008000800 */
[----:B------:R-:W2:Y:S01]  /*00b0*/  LDCU.64 UR4, c[0x0][0x358] ;  /* 0x00006b00ff0477ac */ /* 0x000ea20008000a00 */
[----:B0-----:R-:W-:-:S04]  /*00c0*/  LEA R2, P0, R0, UR8, 0x2 ;  /* 0x0000000800027c11 */ /* 0x001fc8000f8010ff */
[C---:B------:R-:W-:Y:S01]  /*00d0*/  LEA.HI.X R3, R0.reuse, UR9, RZ, 0x2, P0 ;  /* 0x0000000900037c11 */ /* 0x040fe200080f14ff */
[----:B-1----:R-:W-:-:S05]  /*00e0*/  VIADD R5, R0, UR6 ;  /* 0x0000000600057c36 */ /* 0x002fca0008000000 */
[----:B--2---:R-:W-:Y:S01]  /*00f0*/  STG.E desc[UR4][R2.64], R5 ;  /* 0x0000000502007986 */ /* 0x004fe2000c101904 */
[----:B------:R-:W-:Y:S05]  /*0100*/  EXIT ;  /* 0x000000000000794d */ /* 0x000fea0003800000 */
.L_x_2:
        /* <DEDUP_REMOVED lines=15> */
.L_x_5:


//--------------------- .nv.shared.reserved.0     --------------------------
	.section	.nv.shared.reserved.0,"aw",@nobits
	.weak		__nv_reservedSMEM_offset_0_alias
	.size		__nv_reservedSMEM_offset_0_alias, 0, 64
	.other		__nv_reservedSMEM_offset_0_alias,@"STO_CUDA_RESERVED_SHARED STV_DEFAULT"
__nv_reservedSMEM_offset_0_alias:
	.zero		0
	.zero		64


//--------------------- .nv.constant0._Z12xorTransformPjmj --------------------------
	.section	.nv.constant0._Z12xorTransformPjmj,"a",@progbits
	.sectionflags	@""
	.align	4
.nv.constant0._Z12xorTransformPjmj:
	.zero		916


//--------------------- .nv.constant0._Z10verifyDataPjmjPi --------------------------
	.section	.nv.constant0._Z10verifyDataPjmjPi,"a",@progbits
	.sectionflags	@""
	.align	4
.nv.constant0._Z10verifyDataPjmjPi:
	.zero		928


//--------------------- .nv.constant0._Z8fillDataPjmj --------------------------
	.section	.nv.constant0._Z8fillDataPjmj,"a",@progbits
	.sectionflags	@""
	.align	4
.nv.constant0._Z8fillDataPjmj:
	.zero		916


//--------------------- SYMBOLS --------------------------

	.type		.nv.reservedSmem.offset0,@object
	.size		.nv.reservedSmem.offset0,0x4
